//
// Generated by NVIDIA NVVM Compiler
//
// Compiler Build ID: CL-36424714
// Cuda compilation tools, release 13.0, V13.0.88
// Based on NVVM 20.0.0
//

.version 9.0
.target sm_100
.address_size 64

	// .globl	_Z15factorialKernalv
.extern .func  (.param .b32 func_retval0) vprintf
(
	.param .b64 vprintf_param_0,
	.param .b64 vprintf_param_1
)
;
.global .align 1 .b8 $str[8] = {37, 100, 33, 61, 37, 100, 10};

.visible .entry _Z15factorialKernalv()
{
	.local .align 8 .b8 	__local_depot0[8];
	.reg .b64 	%SP;
	.reg .b64 	%SPL;
	.reg .pred 	%p<6>;
	.reg .b32 	%r<35>;
	.reg .b64 	%rd<20>;

	mov.u64 	%SPL, __local_depot0;
	cvta.local.u64 	%SP, %SPL;
	mov.u32 	%r14, %tid.x;
	cvt.u64.u32 	%rd1, %r14;
	setp.eq.s32 	%p1, %r14, 0;
	mov.b32 	%r34, 1;
	@%p1 bra 	$L__BB0_7;
	cvt.u32.u64 	%r17, %rd1;
	and.b64  	%rd19, %rd1, 3;
	setp.lt.u32 	%p2, %r17, 4;
	mov.b32 	%r34, 1;
	mov.b64 	%rd18, 1;
	@%p2 bra 	$L__BB0_4;
	and.b64  	%rd11, %rd1, 1020;
	neg.s64 	%rd3, %rd11;
	mov.b32 	%r34, 1;
	mov.b64 	%rd18, 1;
	mov.b32 	%r28, 2;
$L__BB0_3:
	add.s32 	%r20, %r28, -1;
	mul.lo.s32 	%r21, %r34, %r20;
	add.s32 	%r22, %r28, 2;
	mul.lo.s32 	%r23, %r21, %r28;
	mad.lo.s32 	%r24, %r23, %r28, %r23;
	mul.lo.s32 	%r34, %r24, %r22;
	add.s64 	%rd18, %rd18, 4;
	add.s64 	%rd12, %rd3, %rd18;
	add.s32 	%r28, %r28, 4;
	setp.ne.s64 	%p3, %rd12, 1;
	@%p3 bra 	$L__BB0_3;
$L__BB0_4:
	setp.eq.s64 	%p4, %rd19, 0;
	@%p4 bra 	$L__BB0_7;
	cvt.u32.u64 	%r32, %rd18;
$L__BB0_6:
	.pragma "nounroll";
	mul.lo.s32 	%r34, %r34, %r32;
	add.s32 	%r32, %r32, 1;
	add.s64 	%rd19, %rd19, -1;
	setp.ne.s64 	%p5, %rd19, 0;
	@%p5 bra 	$L__BB0_6;
$L__BB0_7:
	cvt.u32.u64 	%r25, %rd1;
	add.u64 	%rd13, %SP, 0;
	add.u64 	%rd14, %SPL, 0;
	st.local.v2.u32 	[%rd14], {%r25, %r34};
	mov.u64 	%rd15, $str;
	cvta.global.u64 	%rd16, %rd15;
	{ // callseq 0, 0
	.param .b64 param0;
	st.param.b64 	[param0], %rd16;
	.param .b64 param1;
	st.param.b64 	[param1], %rd13;
	.param .b32 retval0;
	call.uni (retval0), 
	vprintf, 
	(
	param0, 
	param1
	);
	ld.param.b32 	%r26, [retval0];
	} // callseq 0
	ret;

}


// ===== COMPILED SASS (sm_100) =====

	.target	sm_100

	.elftype	@"ET_EXEC"


//--------------------- .note.nv.tkinfo           --------------------------
	.section	.note.nv.tkinfo,"",@"SHT_NOTE"
	.sectionflags	@"SHF_NOTE_NV_TKINFO"
	.tkinfo
        /*0018*/ 	.word	0x00000002
        /*0030*/ 	.string	""
        /*0030*/ 	.string	"ptxas"
        /*0030*/ 	.string	"Cuda compilation tools, release 13.0, V13.0.88"
        /*0030*/ 	.string	"Build cuda_13.0.r13.0/compiler.36424714_0"
        /*0030*/ 	.string	"-arch sm_100 -m 64 "



//--------------------- .note.nv.cuinfo           --------------------------
	.section	.note.nv.cuinfo,"",@"SHT_NOTE"
	.sectionflags	@"SHF_NOTE_NV_CUINFO"
        /*0018*/ 	.short	0x0002
        /*001a*/ 	.short	0x0064
        /*001c*/ 	.short	0x0082
	.zero		2


//--------------------- .nv.info                  --------------------------
	.section	.nv.info,"",@"SHT_CUDA_INFO"
	.align	4


	//----- nvinfo : EIATTR_REGCOUNT
	.align		4
        /*0000*/ 	.byte	0x04, 0x2f
        /*0002*/ 	.short	(.L_2 - .L_1)
	.align		4
.L_1:
        /*0004*/ 	.word	index@(_Z15factorialKernalv)
        /*0008*/ 	.word	0x00000018


	//----- nvinfo : EIATTR_FRAME_SIZE
	.align		4
.L_2:
        /*000c*/ 	.byte	0x04, 0x11
        /*000e*/ 	.short	(.L_4 - .L_3)
	.align		4
.L_3:
        /*0010*/ 	.word	index@(_Z15factorialKernalv)
        /*0014*/ 	.word	0x00000008


	//----- nvinfo : EIATTR_MIN_STACK_SIZE
	.align		4
.L_4:
        /*0018*/ 	.byte	0x04, 0x12
        /*001a*/ 	.short	(.L_6 - .L_5)
	.align		4
.L_5:
        /*001c*/ 	.word	index@(_Z15factorialKernalv)
        /*0020*/ 	.word	0x00000008
.L_6:


//--------------------- .nv.compat                --------------------------
	.section	.nv.compat,"",@"SHT_CUDA_COMPAT_INFO"
	.align	4
        /*0000*/ 	.byte	0x02, 0x09, 0x00, 0x00, 0x02, 0x02, 0x01, 0x00, 0x02, 0x05, 0x05, 0x00, 0x03, 0x07, 0x01, 0x01
        /*0010*/ 	.byte	0x02, 0x03, 0x00, 0x00, 0x02, 0x06, 0x01, 0x00, 0x04, 0x0b, 0x08, 0x00, 0x09, 0x00, 0x00, 0x00
        /*0020*/ 	.byte	0x00, 0x00, 0x00, 0x00


//--------------------- .nv.info._Z15factorialKernalv --------------------------
	.section	.nv.info._Z15factorialKernalv,"",@"SHT_CUDA_INFO"
	.sectionflags	@""
	.align	4


	//----- nvinfo : EIATTR_CUDA_API_VERSION
	.align		4
        /*0000*/ 	.byte	0x04, 0x37
        /*0002*/ 	.short	(.L_8 - .L_7)
.L_7:
        /*0004*/ 	.word	0x00000082


	//----- nvinfo : EIATTR_SPARSE_MMA_MASK
	.align		4
.L_8:
        /*0008*/ 	.byte	0x03, 0x50
        /*000a*/ 	.short	0x0000


	//----- nvinfo : EIATTR_MAXREG_COUNT
	.align		4
        /*000c*/ 	.byte	0x03, 0x1b
        /*000e*/ 	.short	0x00ff


	//----- nvinfo : EIATTR_EXTERNS
	.align		4
        /*0010*/ 	.byte	0x04, 0x0f
        /*0012*/ 	.short	(.L_10 - .L_9)


	//   ....[0]....
	.align		4
.L_9:
        /*0014*/ 	.word	index@(vprintf)


	//----- nvinfo : EIATTR_MERCURY_ISA_VERSION
	.align		4
.L_10:
        /*0018*/ 	.byte	0x03, 0x5f
        /*001a*/ 	.short	0x0101


	//----- nvinfo : EIATTR_VRC_CTA_INIT_COUNT
	.align		4
        /*001c*/ 	.byte	0x02, 0x4a
	.zero		1
	.zero		1


	//----- nvinfo : EIATTR_SYSCALL_OFFSETS
	.align		4
        /*0020*/ 	.byte	0x04, 0x46
        /*0022*/ 	.short	(.L_12 - .L_11)


	//   ....[0]....
.L_11:
        /*0024*/ 	.word	0x00000390


	//----- nvinfo : EIATTR_EXIT_INSTR_OFFSETS
	.align		4
.L_12:
        /*0028*/ 	.byte	0x04, 0x1c
        /*002a*/ 	.short	(.L_14 - .L_13)


	//   ....[0]....
.L_13:
        /*002c*/ 	.word	0x000003a0


	//----- nvinfo : EIATTR_CRS_STACK_SIZE
	.align		4
.L_14:
        /*0030*/ 	.byte	0x04, 0x1e
        /*0032*/ 	.short	(.L_16 - .L_15)
.L_15:
        /*0034*/ 	.word	0x00000000


	//----- nvinfo : EIATTR_SW_WAR
	.align		4
.L_16:
        /*0038*/ 	.byte	0x04, 0x36
        /*003a*/ 	.short	(.L_18 - .L_17)
.L_17:
        /*003c*/ 	.word	0x00000008
.L_18:


//--------------------- .nv.callgraph             --------------------------
	.section	.nv.callgraph,"",@"SHT_CUDA_CALLGRAPH"
	.align	4
	.sectionentsize	8
	.align		4
        /*0000*/ 	.word	0x00000000
	.align		4
        /*0004*/ 	.word	0xffffffff
	.align		4
        /*0008*/ 	.word	index@(_Z15factorialKernalv)
	.align		4
        /*000c*/ 	.word	index@(vprintf)
	.align		4
        /*0010*/ 	.word	0x00000000
	.align		4
        /*0014*/ 	.word	0xfffffffe
	.align		4
        /*0018*/ 	.word	0x00000000
	.align		4
        /*001c*/ 	.word	0xfffffffd
	.align		4
        /*0020*/ 	.word	0x00000000
	.align		4
        /*0024*/ 	.word	0xfffffffc


//--------------------- .nv.constant4             --------------------------
	.section	.nv.constant4,"a",@progbits
	.align	8
	.align		8
.nv.constant4:
        /*0000*/ 	.dword	vprintf
	.align		8
        /*0008*/ 	.dword	$str


//--------------------- .text._Z15factorialKernalv --------------------------
	.section	.text._Z15factorialKernalv,"ax",@progbits
	.align	128
        .global         _Z15factorialKernalv
        .type           _Z15factorialKernalv,@function
        .size           _Z15factorialKernalv,(.L_x_8 - _Z15factorialKernalv)
        .other          _Z15factorialKernalv,@"STO_CUDA_ENTRY STV_DEFAULT"
_Z15factorialKernalv:
.text._Z15factorialKernalv:
[----:B------:R-:W0:Y:S01]  /*0000*/  LDC R1, c[0x0][0x37c] ;  /* 0x0000df00ff017b82 */ /* 0x000e220000000800 */
[----:B------:R-:W1:Y:S01]  /*0010*/  S2R R2, SR_TID.X ;  /* 0x0000000000027919 */ /* 0x000e620000002100 */
[----:B------:R-:W2:Y:S01]  /*0020*/  LDCU UR4, c[0x0][0x2f8] ;  /* 0x00005f00ff0477ac */ /* 0x000ea20008000800 */
[----:B0-----:R-:W-:Y:S01]  /*0030*/  VIADD R1, R1, 0xfffffff8 ;  /* 0xfffffff801017836 */ /* 0x001fe20000000000 */
[----:B------:R-:W-:Y:S01]  /*0040*/  BSSY.RECONVERGENT B0, `(.L_x_0) ;  /* 0x000002d000007945 */ /* 0x000fe20003800200 */
[----:B------:R-:W-:Y:S01]  /*0050*/  IMAD.MOV.U32 R3, RZ, RZ, 0x1 ;  /* 0x00000001ff037424 */ /* 0x000fe200078e00ff */
[----:B------:R-:W0:Y:S02]  /*0060*/  LDCU UR5, c[0x0][0x2fc] ;  /* 0x00005f80ff0577ac */ /* 0x000e240008000800 */
[----:B--2---:R-:W-:-:S05]  /*0070*/  IADD3 R6, P1, PT, R1, UR4, RZ ;  /* 0x0000000401067c10 */ /* 0x004fca000ff3e0ff */
[----:B0-----:R-:W-:Y:S01]  /*0080*/  IMAD.X R7, RZ, RZ, UR5, P1 ;  /* 0x00000005ff077e24 */ /* 0x001fe200088e06ff */
[----:B-1----:R-:W-:-:S13]  /*0090*/  ISETP.NE.AND P0, PT, R2, RZ, PT ;  /* 0x000000ff0200720c */ /* 0x002fda0003f05270 */
[----:B------:R-:W-:Y:S05]  /*00a0*/  @!P0 BRA `(.L_x_1) ;  /* 0x0000000000988947 */ /* 0x000fea0003800000 */
[C---:B------:R-:W-:Y:S01]  /*00b0*/  ISETP.GE.U32.AND P1, PT, R2.reuse, 0x4, PT ;  /* 0x000000040200780c */ /* 0x040fe20003f26070 */
[----:B------:R-:W-:Y:S01]  /*00c0*/  IMAD.MOV.U32 R12, RZ, RZ, RZ ;  /* 0x000000ffff0c7224 */ /* 0x000fe200078e00ff */
[----:B------:R-:W-:Y:S01]  /*00d0*/  LOP3.LUT R11, R2, 0x3, RZ, 0xc0, !PT ;  /* 0x00000003020b7812 */ /* 0x000fe200078ec0ff */
[----:B------:R-:W-:Y:S01]  /*00e0*/  BSSY.RECONVERGENT B1, `(.L_x_2) ;  /* 0x0000019000017945 */ /* 0x000fe20003800200 */
[----:B------:R-:W-:Y:S02]  /*00f0*/  HFMA2 R9, -RZ, RZ, 0, 5.9604644775390625e-08 ;  /* 0x00000001ff097431 */ /* 0x000fe400000001ff */
[----:B------:R-:W-:Y:S01]  /*0100*/  IMAD.MOV.U32 R3, RZ, RZ, 0x1 ;  /* 0x00000001ff037424 */ /* 0x000fe200078e00ff */
[----:B------:R-:W-:-:S04]  /*0110*/  ISETP.NE.U32.AND P0, PT, R11, RZ, PT ;  /* 0x000000ff0b00720c */ /* 0x000fc80003f05070 */
[----:B------:R-:W-:Y:S02]  /*0120*/  ISETP.NE.AND.EX P0, PT, R12, RZ, PT, P0 ;  /* 0x000000ff0c00720c */ /* 0x000fe40003f05300 */
[----:B------:R-:W-:Y:S11]  /*0130*/  @!P1 BRA `(.L_x_3) ;  /* 0x00000000004c9947 */ /* 0x000ff60003800000 */
[----:B------:R-:W-:Y:S01]  /*0140*/  LOP3.LUT R8, R2, 0x3fc, RZ, 0xc0, !PT ;  /* 0x000003fc02087812 */ /* 0x000fe200078ec0ff */
[----:B------:R-:W-:Y:S01]  /*0150*/  IMAD.MOV.U32 R9, RZ, RZ, 0x1 ;  /* 0x00000001ff097424 */ /* 0x000fe200078e00ff */
[----:B------:R-:W-:Y:S01]  /*0160*/  MOV R0, 0x2 ;  /* 0x0000000200007802 */ /* 0x000fe20000000f00 */
[----:B------:R-:W-:Y:S02]  /*0170*/  IMAD.MOV.U32 R10, RZ, RZ, RZ ;  /* 0x000000ffff0a7224 */ /* 0x000fe400078e00ff */
[----:B------:R-:W-:-:S07]  /*0180*/  IMAD.MOV.U32 R3, RZ, RZ, 0x1 ;  /* 0x00000001ff037424 */ /* 0x000fce00078e00ff */
.L_x_4:
[----:B------:R-:W-:Y:S01]  /*0190*/  IADD3 R9, P1, PT, R9, 0x4, RZ ;  /* 0x0000000409097810 */ /* 0x000fe20007f3e0ff */
[----:B------:R-:W-:-:S03]  /*01a0*/  VIADD R4, R0, 0xffffffff ;  /* 0xffffffff00047836 */ /* 0x000fc60000000000 */
[----:B------:R-:W-:Y:S01]  /*01b0*/  IADD3 R5, P2, PT, R9, -R8, RZ ;  /* 0x8000000809057210 */ /* 0x000fe20007f5e0ff */
[----:B------:R-:W-:Y:S02]  /*01c0*/  IMAD.X R10, RZ, RZ, R10, P1 ;  /* 0x000000ffff0a7224 */ /* 0x000fe400008e060a */
[----:B------:R-:W-:Y:S01]  /*01d0*/  IMAD R3, R4, R3, RZ ;  /* 0x0000000304037224 */ /* 0x000fe200078e02ff */
[----:B------:R-:W-:Y:S02]  /*01e0*/  ISETP.NE.U32.AND P1, PT, R5, 0x1, PT ;  /* 0x000000010500780c */ /* 0x000fe40003f25070 */
[----:B------:R-:W-:Y:S01]  /*01f0*/  IADD3.X R4, PT, PT, R10, -0x1, RZ, P2, !PT ;  /* 0xffffffff0a047810 */ /* 0x000fe200017fe4ff */
[-C--:B------:R-:W-:Y:S01]  /*0200*/  IMAD R5, R3, R0.reuse, RZ ;  /* 0x0000000003057224 */ /* 0x080fe200078e02ff */
[----:B------:R-:W-:Y:S02]  /*0210*/  IADD3 R3, PT, PT, R0, 0x2, RZ ;  /* 0x0000000200037810 */ /* 0x000fe40007ffe0ff */
[----:B------:R-:W-:Y:S01]  /*0220*/  ISETP.NE.AND.EX P1, PT, R4, RZ, PT, P1 ;  /* 0x000000ff0400720c */ /* 0x000fe20003f25310 */
[----:B------:R-:W-:-:S02]  /*0230*/  IMAD R4, R5, R0, R5 ;  /* 0x0000000005047224 */ /* 0x000fc400078e0205 */
[----:B------:R-:W-:Y:S02]  /*0240*/  VIADD R0, R0, 0x4 ;  /* 0x0000000400007836 */ /* 0x000fe40000000000 */
[----:B------:R-:W-:-:S08]  /*0250*/  IMAD R3, R3, R4, RZ ;  /* 0x0000000403037224 */ /* 0x000fd000078e02ff */
[----:B------:R-:W-:Y:S05]  /*0260*/  @P1 BRA `(.L_x_4) ;  /* 0xfffffffc00c81947 */ /* 0x000fea000383ffff */
.L_x_3:
[----:B------:R-:W-:Y:S05]  /*0270*/  BSYNC.RECONVERGENT B1 ;  /* 0x0000000000017941 */ /* 0x000fea0003800200 */
.L_x_2:
[----:B------:R-:W-:Y:S05]  /*0280*/  @!P0 BRA `(.L_x_1) ;  /* 0x0000000000208947 */ /* 0x000fea0003800000 */
[----:B------:R-:W-:-:S07]  /*0290*/  IMAD.MOV.U32 R0, RZ, RZ, R9 ;  /* 0x000000ffff007224 */ /* 0x000fce00078e0009 */
.L_x_5:
[----:B------:R-:W-:Y:S01]  /*02a0*/  IADD3 R11, P0, PT, R11, -0x1, RZ ;  /* 0xffffffff0b0b7810 */ /* 0x000fe20007f1e0ff */
[C---:B------:R-:W-:Y:S02]  /*02b0*/  IMAD R3, R0.reuse, R3, RZ ;  /* 0x0000000300037224 */ /* 0x040fe400078e02ff */
[----:B------:R-:W-:Y:S01]  /*02c0*/  VIADD R0, R0, 0x1 ;  /* 0x0000000100007836 */ /* 0x000fe20000000000 */
[----:B------:R-:W-:Y:S02]  /*02d0*/  IADD3.X R12, PT, PT, R12, -0x1, RZ, P0, !PT ;  /* 0xffffffff0c0c7810 */ /* 0x000fe400007fe4ff */
[----:B------:R-:W-:-:S04]  /*02e0*/  ISETP.NE.U32.AND P0, PT, R11, RZ, PT ;  /* 0x000000ff0b00720c */ /* 0x000fc80003f05070 */
[----:B------:R-:W-:-:S13]  /*02f0*/  ISETP.NE.AND.EX P0, PT, R12, RZ, PT, P0 ;  /* 0x000000ff0c00720c */ /* 0x000fda0003f05300 */
[----:B------:R-:W-:Y:S05]  /*0300*/  @P0 BRA `(.L_x_5) ;  /* 0xfffffffc00e40947 */ /* 0x000fea000383ffff */
.L_x_1:
[----:B------:R-:W-:Y:S05]  /*0310*/  BSYNC.RECONVERGENT B0 ;  /* 0x0000000000007941 */ /* 0x000fea0003800200 */
.L_x_0:
[----:B------:R-:W-:Y:S01]  /*0320*/  MOV R0, 0x0 ;  /* 0x0000000000007802 */ /* 0x000fe20000000f00 */
[----:B------:R0:W-:Y:S01]  /*0330*/  STL.64 [R1], R2 ;  /* 0x0000000201007387 */ /* 0x0001e20000100a00 */
[----:B------:R-:W1:Y:S02]  /*0340*/  LDCU.64 UR4, c[0x4][0x8] ;  /* 0x01000100ff0477ac */ /* 0x000e640008000a00 */
[----:B------:R0:W2:Y:S01]  /*0350*/  LDC.64 R8, c[0x4][R0] ;  /* 0x0100000000087b82 */ /* 0x0000a20000000a00 */
[----:B-1----:R-:W-:Y:S01]  /*0360*/  MOV R4, UR4 ;  /* 0x0000000400047c02 */ /* 0x002fe20008000f00 */
[----:B0-----:R-:W-:-:S07]  /*0370*/  IMAD.U32 R5, RZ, RZ, UR5 ;  /* 0x00000005ff057e24 */ /* 0x001fce000f8e00ff */
[----:B------:R-:W-:-:S07]  /*0380*/  LEPC R20, `(.L_x_6) ;  /* 0x000000001014794e */ /* 0x000fce0000000000 */
[----:B--2---:R-:W-:Y:S05]  /*0390*/  CALL.ABS.NOINC R8 ;  /* 0x0000000008007343 */ /* 0x004fea0003c00000 */
.L_x_6:
[----:B------:R-:W-:Y:S05]  /*03a0*/  EXIT ;  /* 0x000000000000794d */ /* 0x000fea0003800000 */
.L_x_7:
[----:B------:R-:W-:-:S00]  /*03b0*/  BRA `(.L_x_7) ;  /* 0xfffffffc00fc7947 */ /* 0x000fc0000383ffff */
[----:B------:R-:W-:-:S00]  /*03c0*/  NOP ;  /* 0x0000000000007918 */ /* 0x000fc00000000000 */
        /* <DEDUP_REMOVED lines=11> */
.L_x_8:


//--------------------- .nv.global.init           --------------------------
	.section	.nv.global.init,"aw",@progbits
.nv.global.init:
	.type		$str,@object
	.size		$str,(.L_0 - $str)
$str:
        /*0000*/ 	.byte	0x25, 0x64, 0x21, 0x3d, 0x25, 0x64, 0x0a, 0x00
.L_0:


//--------------------- .nv.shared.reserved.0     --------------------------
	.section	.nv.shared.reserved.0,"aw",@nobits
	.weak		__nv_reservedSMEM_offset_0_alias
	.size		__nv_reservedSMEM_offset_0_alias, 0, 64
	.other		__nv_reservedSMEM_offset_0_alias,@"STO_CUDA_RESERVED_SHARED STV_DEFAULT"
__nv_reservedSMEM_offset_0_alias:
	.zero		0
	.zero		64


//--------------------- .nv.constant0._Z15factorialKernalv --------------------------
	.section	.nv.constant0._Z15factorialKernalv,"a",@progbits
	.sectionflags	@""
	.align	4
.nv.constant0._Z15factorialKernalv:
	.zero		896


//--------------------- SYMBOLS --------------------------

	.type		.nv.reservedSmem.offset0,@object
	.size		.nv.reservedSmem.offset0,0x4
	.type		vprintf,@function
